//
// Generated by NVIDIA NVVM Compiler
//
// Compiler Build ID: CL-36424714
// Cuda compilation tools, release 13.0, V13.0.88
// Based on NVVM 20.0.0
//

.version 9.0
.target sm_100
.address_size 64

	// .globl	_Z16transpose_kernelPiS_ii
.extern .shared .align 16 .b8 temp[];

.visible .entry _Z16transpose_kernelPiS_ii(
	.param .u64 .ptr .align 1 _Z16transpose_kernelPiS_ii_param_0,
	.param .u64 .ptr .align 1 _Z16transpose_kernelPiS_ii_param_1,
	.param .u32 _Z16transpose_kernelPiS_ii_param_2,
	.param .u32 _Z16transpose_kernelPiS_ii_param_3
)
{
	.reg .b32 	%r<8>;
	.reg .b64 	%rd<9>;

	ld.param.u64 	%rd1, [_Z16transpose_kernelPiS_ii_param_0];
	ld.param.u64 	%rd2, [_Z16transpose_kernelPiS_ii_param_1];
	ld.param.u32 	%r1, [_Z16transpose_kernelPiS_ii_param_2];
	ld.param.u32 	%r2, [_Z16transpose_kernelPiS_ii_param_3];
	cvta.to.global.u64 	%rd3, %rd2;
	cvta.to.global.u64 	%rd4, %rd1;
	mov.u32 	%r3, %ctaid.x;
	mov.u32 	%r4, %tid.x;
	mad.lo.s32 	%r5, %r2, %r3, %r4;
	mad.lo.s32 	%r6, %r1, %r4, %r3;
	mul.wide.s32 	%rd5, %r5, 4;
	add.s64 	%rd6, %rd4, %rd5;
	ld.global.u32 	%r7, [%rd6];
	mul.wide.s32 	%rd7, %r6, 4;
	add.s64 	%rd8, %rd3, %rd7;
	st.global.u32 	[%rd8], %r7;
	ret;

}
	// .globl	_Z15multiply_kernelPiS_S_iii
.visible .entry _Z15multiply_kernelPiS_S_iii(
	.param .u64 .ptr .align 1 _Z15multiply_kernelPiS_S_iii_param_0,
	.param .u64 .ptr .align 1 _Z15multiply_kernelPiS_S_iii_param_1,
	.param .u64 .ptr .align 1 _Z15multiply_kernelPiS_S_iii_param_2,
	.param .u32 _Z15multiply_kernelPiS_S_iii_param_3,
	.param .u32 _Z15multiply_kernelPiS_S_iii_param_4,
	.param .u32 _Z15multiply_kernelPiS_S_iii_param_5
)
{
	.reg .pred 	%p<10>;
	.reg .b32 	%r<142>;
	.reg .b64 	%rd<13>;

	ld.param.u64 	%rd2, [_Z15multiply_kernelPiS_S_iii_param_0];
	ld.param.u64 	%rd3, [_Z15multiply_kernelPiS_S_iii_param_1];
	ld.param.u64 	%rd4, [_Z15multiply_kernelPiS_S_iii_param_2];
	ld.param.u32 	%r36, [_Z15multiply_kernelPiS_S_iii_param_4];
	ld.param.u32 	%r38, [_Z15multiply_kernelPiS_S_iii_param_5];
	cvta.to.global.u64 	%rd5, %rd4;
	cvta.to.global.u64 	%rd6, %rd3;
	cvta.to.global.u64 	%rd7, %rd2;
	shl.b32 	%r39, %r36, 2;
	mov.u32 	%r40, temp;
	add.s32 	%r41, %r40, %r39;
	add.s32 	%r1, %r41, %r39;
	mov.u32 	%r42, %ctaid.x;
	mov.u32 	%r43, %ctaid.y;
	mad.lo.s32 	%r44, %r38, %r42, %r43;
	mul.wide.s32 	%rd8, %r44, 4;
	add.s64 	%rd1, %rd7, %rd8;
	mov.b32 	%r141, 0;
	st.global.u32 	[%rd1], %r141;
	mov.u32 	%r45, %tid.x;
	mad.lo.s32 	%r46, %r36, %r42, %r45;
	mul.wide.s32 	%rd9, %r46, 4;
	add.s64 	%rd10, %rd6, %rd9;
	ld.global.u32 	%r47, [%rd10];
	shl.b32 	%r48, %r45, 2;
	add.s32 	%r49, %r40, %r48;
	st.shared.u32 	[%r49], %r47;
	mad.lo.s32 	%r50, %r36, %r43, %r45;
	mul.wide.s32 	%rd11, %r50, 4;
	add.s64 	%rd12, %rd5, %rd11;
	ld.global.u32 	%r51, [%rd12];
	add.s32 	%r52, %r41, %r48;
	st.shared.u32 	[%r52], %r51;
	ld.shared.u32 	%r53, [%r49];
	mul.lo.s32 	%r54, %r53, %r51;
	add.s32 	%r55, %r1, %r48;
	st.shared.u32 	[%r55], %r54;
	bar.sync 	0;
	setp.lt.s32 	%p1, %r36, 1;
	@%p1 bra 	$L__BB1_13;
	and.b32  	%r2, %r36, 15;
	setp.lt.u32 	%p2, %r36, 16;
	mov.b32 	%r133, 0;
	mov.u32 	%r141, %r133;
	@%p2 bra 	$L__BB1_4;
	and.b32  	%r133, %r36, 2147483632;
	neg.s32 	%r127, %r133;
	shl.b32 	%r59, %r36, 3;
	add.s32 	%r61, %r59, %r40;
	add.s32 	%r126, %r61, 32;
	mov.b32 	%r141, 0;
$L__BB1_3:
	.pragma "nounroll";
	ld.shared.v2.u32 	{%r62, %r63}, [%r126+-32];
	add.s32 	%r64, %r62, %r141;
	add.s32 	%r65, %r63, %r64;
	ld.shared.v2.u32 	{%r66, %r67}, [%r126+-24];
	add.s32 	%r68, %r66, %r65;
	add.s32 	%r69, %r67, %r68;
	ld.shared.v2.u32 	{%r70, %r71}, [%r126+-16];
	add.s32 	%r72, %r70, %r69;
	add.s32 	%r73, %r71, %r72;
	ld.shared.v2.u32 	{%r74, %r75}, [%r126+-8];
	add.s32 	%r76, %r74, %r73;
	add.s32 	%r77, %r75, %r76;
	ld.shared.v2.u32 	{%r78, %r79}, [%r126];
	add.s32 	%r80, %r78, %r77;
	add.s32 	%r81, %r79, %r80;
	ld.shared.v2.u32 	{%r82, %r83}, [%r126+8];
	add.s32 	%r84, %r82, %r81;
	add.s32 	%r85, %r83, %r84;
	ld.shared.v2.u32 	{%r86, %r87}, [%r126+16];
	add.s32 	%r88, %r86, %r85;
	add.s32 	%r89, %r87, %r88;
	ld.shared.v2.u32 	{%r90, %r91}, [%r126+24];
	add.s32 	%r92, %r90, %r89;
	add.s32 	%r141, %r91, %r92;
	add.s32 	%r127, %r127, 16;
	add.s32 	%r126, %r126, 64;
	setp.ne.s32 	%p3, %r127, 0;
	@%p3 bra 	$L__BB1_3;
$L__BB1_4:
	setp.eq.s32 	%p4, %r2, 0;
	@%p4 bra 	$L__BB1_13;
	and.b32  	%r15, %r36, 7;
	setp.lt.u32 	%p5, %r2, 8;
	@%p5 bra 	$L__BB1_7;
	shl.b32 	%r94, %r133, 2;
	add.s32 	%r95, %r1, %r94;
	ld.shared.u32 	%r96, [%r95];
	add.s32 	%r97, %r96, %r141;
	ld.shared.u32 	%r98, [%r95+4];
	add.s32 	%r99, %r98, %r97;
	ld.shared.u32 	%r100, [%r95+8];
	add.s32 	%r101, %r100, %r99;
	ld.shared.u32 	%r102, [%r95+12];
	add.s32 	%r103, %r102, %r101;
	ld.shared.u32 	%r104, [%r95+16];
	add.s32 	%r105, %r104, %r103;
	ld.shared.u32 	%r106, [%r95+20];
	add.s32 	%r107, %r106, %r105;
	ld.shared.u32 	%r108, [%r95+24];
	add.s32 	%r109, %r108, %r107;
	ld.shared.u32 	%r110, [%r95+28];
	add.s32 	%r141, %r110, %r109;
	add.s32 	%r133, %r133, 8;
$L__BB1_7:
	setp.eq.s32 	%p6, %r15, 0;
	@%p6 bra 	$L__BB1_13;
	and.b32  	%r21, %r36, 3;
	setp.lt.u32 	%p7, %r15, 4;
	@%p7 bra 	$L__BB1_10;
	shl.b32 	%r112, %r133, 2;
	add.s32 	%r113, %r1, %r112;
	ld.shared.u32 	%r114, [%r113];
	add.s32 	%r115, %r114, %r141;
	ld.shared.u32 	%r116, [%r113+4];
	add.s32 	%r117, %r116, %r115;
	ld.shared.u32 	%r118, [%r113+8];
	add.s32 	%r119, %r118, %r117;
	ld.shared.u32 	%r120, [%r113+12];
	add.s32 	%r141, %r120, %r119;
	add.s32 	%r133, %r133, 4;
$L__BB1_10:
	setp.eq.s32 	%p8, %r21, 0;
	@%p8 bra 	$L__BB1_13;
	shl.b32 	%r121, %r36, 3;
	shl.b32 	%r122, %r133, 2;
	add.s32 	%r123, %r121, %r122;
	add.s32 	%r139, %r40, %r123;
	neg.s32 	%r138, %r21;
$L__BB1_12:
	.pragma "nounroll";
	ld.shared.u32 	%r125, [%r139];
	add.s32 	%r141, %r125, %r141;
	add.s32 	%r139, %r139, 4;
	add.s32 	%r138, %r138, 1;
	setp.ne.s32 	%p9, %r138, 0;
	@%p9 bra 	$L__BB1_12;
$L__BB1_13:
	st.global.u32 	[%rd1], %r141;
	ret;

}
	// .globl	_Z15addition_kernelPiS_S_ii
.visible .entry _Z15addition_kernelPiS_S_ii(
	.param .u64 .ptr .align 1 _Z15addition_kernelPiS_S_ii_param_0,
	.param .u64 .ptr .align 1 _Z15addition_kernelPiS_S_ii_param_1,
	.param .u64 .ptr .align 1 _Z15addition_kernelPiS_S_ii_param_2,
	.param .u32 _Z15addition_kernelPiS_S_ii_param_3,
	.param .u32 _Z15addition_kernelPiS_S_ii_param_4
)
{
	.reg .b32 	%r<17>;
	.reg .b64 	%rd<11>;

	ld.param.u64 	%rd1, [_Z15addition_kernelPiS_S_ii_param_0];
	ld.param.u64 	%rd2, [_Z15addition_kernelPiS_S_ii_param_1];
	ld.param.u64 	%rd3, [_Z15addition_kernelPiS_S_ii_param_2];
	ld.param.u32 	%r1, [_Z15addition_kernelPiS_S_ii_param_4];
	cvta.to.global.u64 	%rd4, %rd3;
	cvta.to.global.u64 	%rd5, %rd2;
	cvta.to.global.u64 	%rd6, %rd1;
	mov.u32 	%r2, %ctaid.x;
	mov.u32 	%r3, %ctaid.y;
	mov.u32 	%r4, %tid.x;
	mad.lo.s32 	%r5, %r1, %r2, %r3;
	mul.wide.s32 	%rd7, %r5, 4;
	add.s64 	%rd8, %rd6, %rd7;
	mov.b32 	%r6, 0;
	st.global.u32 	[%rd8], %r6;
	add.s64 	%rd9, %rd5, %rd7;
	ld.global.u32 	%r7, [%rd9];
	shl.b32 	%r8, %r4, 2;
	mov.u32 	%r9, temp;
	add.s32 	%r10, %r9, %r8;
	st.shared.u32 	[%r10], %r7;
	add.s64 	%rd10, %rd4, %rd7;
	ld.global.u32 	%r11, [%rd10];
	shl.b32 	%r12, %r1, 2;
	add.s32 	%r13, %r10, %r12;
	st.shared.u32 	[%r13], %r11;
	bar.sync 	0;
	ld.shared.u32 	%r14, [%r10];
	ld.shared.u32 	%r15, [%r13];
	add.s32 	%r16, %r15, %r14;
	st.global.u32 	[%rd8], %r16;
	ret;

}


// ===== COMPILED SASS (sm_100) =====

	.target	sm_100

	.elftype	@"ET_EXEC"


//--------------------- .note.nv.tkinfo           --------------------------
	.section	.note.nv.tkinfo,"",@"SHT_NOTE"
	.sectionflags	@"SHF_NOTE_NV_TKINFO"
	.tkinfo
        /*0018*/ 	.word	0x00000002
        /*0030*/ 	.string	""
        /*0030*/ 	.string	"ptxas"
        /*0030*/ 	.string	"Cuda compilation tools, release 13.0, V13.0.88"
        /*0030*/ 	.string	"Build cuda_13.0.r13.0/compiler.36424714_0"
        /*0030*/ 	.string	"-arch sm_100 -m 64 "



//--------------------- .note.nv.cuinfo           --------------------------
	.section	.note.nv.cuinfo,"",@"SHT_NOTE"
	.sectionflags	@"SHF_NOTE_NV_CUINFO"
        /*0018*/ 	.short	0x0002
        /*001a*/ 	.short	0x0064
        /*001c*/ 	.short	0x0082
	.zero		2


//--------------------- .nv.info                  --------------------------
	.section	.nv.info,"",@"SHT_CUDA_INFO"
	.align	4


	//----- nvinfo : EIATTR_REGCOUNT
	.align		4
        /*0000*/ 	.byte	0x04, 0x2f
        /*0002*/ 	.short	(.L_1 - .L_0)
	.align		4
.L_0:
        /*0004*/ 	.word	index@(_Z16transpose_kernelPiS_ii)
        /*0008*/ 	.word	0x0000000c


	//----- nvinfo : EIATTR_FRAME_SIZE
	.align		4
.L_1:
        /*000c*/ 	.byte	0x04, 0x11
        /*000e*/ 	.short	(.L_3 - .L_2)
	.align		4
.L_2:
        /*0010*/ 	.word	index@(_Z16transpose_kernelPiS_ii)
        /*0014*/ 	.word	0x00000000


	//----- nvinfo : EIATTR_REGCOUNT
	.align		4
.L_3:
        /*0018*/ 	.byte	0x04, 0x2f
        /*001a*/ 	.short	(.L_5 - .L_4)
	.align		4
.L_4:
        /*001c*/ 	.word	index@(_Z15multiply_kernelPiS_S_iii)
        /*0020*/ 	.word	0x00000018


	//----- nvinfo : EIATTR_FRAME_SIZE
	.align		4
.L_5:
        /*0024*/ 	.byte	0x04, 0x11
        /*0026*/ 	.short	(.L_7 - .L_6)
	.align		4
.L_6:
        /*0028*/ 	.word	index@(_Z15multiply_kernelPiS_S_iii)
        /*002c*/ 	.word	0x00000000


	//----- nvinfo : EIATTR_REGCOUNT
	.align		4
.L_7:
        /*0030*/ 	.byte	0x04, 0x2f
        /*0032*/ 	.short	(.L_9 - .L_8)
	.align		4
.L_8:
        /*0034*/ 	.word	index@(_Z15addition_kernelPiS_S_ii)
        /*0038*/ 	.word	0x0000000e


	//----- nvinfo : EIATTR_FRAME_SIZE
	.align		4
.L_9:
        /*003c*/ 	.byte	0x04, 0x11
        /*003e*/ 	.short	(.L_11 - .L_10)
	.align		4
.L_10:
        /*0040*/ 	.word	index@(_Z15addition_kernelPiS_S_ii)
        /*0044*/ 	.word	0x00000000


	//----- nvinfo : EIATTR_MIN_STACK_SIZE
	.align		4
.L_11:
        /*0048*/ 	.byte	0x04, 0x12
        /*004a*/ 	.short	(.L_13 - .L_12)
	.align		4
.L_12:
        /*004c*/ 	.word	index@(_Z15addition_kernelPiS_S_ii)
        /*0050*/ 	.word	0x00000000


	//----- nvinfo : EIATTR_MIN_STACK_SIZE
	.align		4
.L_13:
        /*0054*/ 	.byte	0x04, 0x12
        /*0056*/ 	.short	(.L_15 - .L_14)
	.align		4
.L_14:
        /*0058*/ 	.word	index@(_Z15multiply_kernelPiS_S_iii)
        /*005c*/ 	.word	0x00000000


	//----- nvinfo : EIATTR_MIN_STACK_SIZE
	.align		4
.L_15:
        /*0060*/ 	.byte	0x04, 0x12
        /*0062*/ 	.short	(.L_17 - .L_16)
	.align		4
.L_16:
        /*0064*/ 	.word	index@(_Z16transpose_kernelPiS_ii)
        /*0068*/ 	.word	0x00000000
.L_17:


//--------------------- .nv.compat                --------------------------
	.section	.nv.compat,"",@"SHT_CUDA_COMPAT_INFO"
	.align	4
        /*0000*/ 	.byte	0x02, 0x09, 0x00, 0x00, 0x02, 0x02, 0x01, 0x00, 0x02, 0x05, 0x05, 0x00, 0x03, 0x07, 0x01, 0x01
        /*0010*/ 	.byte	0x02, 0x03, 0x00, 0x00, 0x02, 0x06, 0x01, 0x00, 0x04, 0x0b, 0x08, 0x00, 0x09, 0x00, 0x00, 0x00
        /*0020*/ 	.byte	0x00, 0x00, 0x00, 0x00


//--------------------- .nv.info._Z15addition_kernelPiS_S_ii --------------------------
	.section	.nv.info._Z15addition_kernelPiS_S_ii,"",@"SHT_CUDA_INFO"
	.sectionflags	@""
	.align	4


	//----- nvinfo : EIATTR_CUDA_API_VERSION
	.align		4
        /*0000*/ 	.byte	0x04, 0x37
        /*0002*/ 	.short	(.L_19 - .L_18)
.L_18:
        /*0004*/ 	.word	0x00000082


	//----- nvinfo : EIATTR_KPARAM_INFO
	.align		4
.L_19:
        /*0008*/ 	.byte	0x04, 0x17
        /*000a*/ 	.short	(.L_21 - .L_20)
.L_20:
        /*000c*/ 	.word	0x00000000
        /*0010*/ 	.short	0x0004
        /*0012*/ 	.short	0x001c
        /*0014*/ 	.byte	0x00, 0xf0, 0x11, 0x00


	//----- nvinfo : EIATTR_KPARAM_INFO
	.align		4
.L_21:
        /*0018*/ 	.byte	0x04, 0x17
        /*001a*/ 	.short	(.L_23 - .L_22)
.L_22:
        /*001c*/ 	.word	0x00000000
        /*0020*/ 	.short	0x0003
        /*0022*/ 	.short	0x0018
        /*0024*/ 	.byte	0x00, 0xf0, 0x11, 0x00


	//----- nvinfo : EIATTR_KPARAM_INFO
	.align		4
.L_23:
        /*0028*/ 	.byte	0x04, 0x17
        /*002a*/ 	.short	(.L_25 - .L_24)
.L_24:
        /*002c*/ 	.word	0x00000000
        /*0030*/ 	.short	0x0002
        /*0032*/ 	.short	0x0010
        /*0034*/ 	.byte	0x00, 0xf5, 0x21, 0x00


	//----- nvinfo : EIATTR_KPARAM_INFO
	.align		4
.L_25:
        /*0038*/ 	.byte	0x04, 0x17
        /*003a*/ 	.short	(.L_27 - .L_26)
.L_26:
        /*003c*/ 	.word	0x00000000
        /*0040*/ 	.short	0x0001
        /*0042*/ 	.short	0x0008
        /*0044*/ 	.byte	0x00, 0xf5, 0x21, 0x00


	//----- nvinfo : EIATTR_KPARAM_INFO
	.align		4
.L_27:
        /*0048*/ 	.byte	0x04, 0x17
        /*004a*/ 	.short	(.L_29 - .L_28)
.L_28:
        /*004c*/ 	.word	0x00000000
        /*0050*/ 	.short	0x0000
        /*0052*/ 	.short	0x0000
        /*0054*/ 	.byte	0x00, 0xf5, 0x21, 0x00


	//----- nvinfo : EIATTR_SPARSE_MMA_MASK
	.align		4
.L_29:
        /*0058*/ 	.byte	0x03, 0x50
        /*005a*/ 	.short	0x0000


	//----- nvinfo : EIATTR_MAXREG_COUNT
	.align		4
        /*005c*/ 	.byte	0x03, 0x1b
        /*005e*/ 	.short	0x00ff


	//----- nvinfo : EIATTR_NUM_BARRIERS
	.align		4
        /*0060*/ 	.byte	0x02, 0x4c
        /*0062*/ 	.byte	0x01
	.zero		1


	//----- nvinfo : EIATTR_MERCURY_ISA_VERSION
	.align		4
        /*0064*/ 	.byte	0x03, 0x5f
        /*0066*/ 	.short	0x0101


	//----- nvinfo : EIATTR_VRC_CTA_INIT_COUNT
	.align		4
        /*0068*/ 	.byte	0x02, 0x4a
	.zero		1
	.zero		1


	//----- nvinfo : EIATTR_EXIT_INSTR_OFFSETS
	.align		4
        /*006c*/ 	.byte	0x04, 0x1c
        /*006e*/ 	.short	(.L_31 - .L_30)


	//   ....[0]....
.L_30:
        /*0070*/ 	.word	0x000001c0


	//----- nvinfo : EIATTR_CBANK_PARAM_SIZE
	.align		4
.L_31:
        /*0074*/ 	.byte	0x03, 0x19
        /*0076*/ 	.short	0x0020


	//----- nvinfo : EIATTR_PARAM_CBANK
	.align		4
        /*0078*/ 	.byte	0x04, 0x0a
        /*007a*/ 	.short	(.L_33 - .L_32)
	.align		4
.L_32:
        /*007c*/ 	.word	index@(.nv.constant0._Z15addition_kernelPiS_S_ii)
        /*0080*/ 	.short	0x0380
        /*0082*/ 	.short	0x0020


	//----- nvinfo : EIATTR_SW_WAR
	.align		4
.L_33:
        /*0084*/ 	.byte	0x04, 0x36
        /*0086*/ 	.short	(.L_35 - .L_34)
.L_34:
        /*0088*/ 	.word	0x00000008
.L_35:


//--------------------- .nv.info._Z15multiply_kernelPiS_S_iii --------------------------
	.section	.nv.info._Z15multiply_kernelPiS_S_iii,"",@"SHT_CUDA_INFO"
	.sectionflags	@""
	.align	4


	//----- nvinfo : EIATTR_CUDA_API_VERSION
	.align		4
        /*0000*/ 	.byte	0x04, 0x37
        /*0002*/ 	.short	(.L_37 - .L_36)
.L_36:
        /*0004*/ 	.word	0x00000082


	//----- nvinfo : EIATTR_KPARAM_INFO
	.align		4
.L_37:
        /*0008*/ 	.byte	0x04, 0x17
        /*000a*/ 	.short	(.L_39 - .L_38)
.L_38:
        /*000c*/ 	.word	0x00000000
        /*0010*/ 	.short	0x0005
        /*0012*/ 	.short	0x0020
        /*0014*/ 	.byte	0x00, 0xf0, 0x11, 0x00


	//----- nvinfo : EIATTR_KPARAM_INFO
	.align		4
.L_39:
        /*0018*/ 	.byte	0x04, 0x17
        /*001a*/ 	.short	(.L_41 - .L_40)
.L_40:
        /*001c*/ 	.word	0x00000000
        /*0020*/ 	.short	0x0004
        /*0022*/ 	.short	0x001c
        /*0024*/ 	.byte	0x00, 0xf0, 0x11, 0x00


	//----- nvinfo : EIATTR_KPARAM_INFO
	.align		4
.L_41:
        /*0028*/ 	.byte	0x04, 0x17
        /*002a*/ 	.short	(.L_43 - .L_42)
.L_42:
        /*002c*/ 	.word	0x00000000
        /*0030*/ 	.short	0x0003
        /*0032*/ 	.short	0x0018
        /*0034*/ 	.byte	0x00, 0xf0, 0x11, 0x00


	//----- nvinfo : EIATTR_KPARAM_INFO
	.align		4
.L_43:
        /*0038*/ 	.byte	0x04, 0x17
        /*003a*/ 	.short	(.L_45 - .L_44)
.L_44:
        /*003c*/ 	.word	0x00000000
        /*0040*/ 	.short	0x0002
        /*0042*/ 	.short	0x0010
        /*0044*/ 	.byte	0x00, 0xf5, 0x21, 0x00


	//----- nvinfo : EIATTR_KPARAM_INFO
	.align		4
.L_45:
        /*0048*/ 	.byte	0x04, 0x17
        /*004a*/ 	.short	(.L_47 - .L_46)
.L_46:
        /*004c*/ 	.word	0x00000000
        /*0050*/ 	.short	0x0001
        /*0052*/ 	.short	0x0008
        /*0054*/ 	.byte	0x00, 0xf5, 0x21, 0x00


	//----- nvinfo : EIATTR_KPARAM_INFO
	.align		4
.L_47:
        /*0058*/ 	.byte	0x04, 0x17
        /*005a*/ 	.short	(.L_49 - .L_48)
.L_48:
        /*005c*/ 	.word	0x00000000
        /*0060*/ 	.short	0x0000
        /*0062*/ 	.short	0x0000
        /*0064*/ 	.byte	0x00, 0xf5, 0x21, 0x00


	//----- nvinfo : EIATTR_SPARSE_MMA_MASK
	.align		4
.L_49:
        /*0068*/ 	.byte	0x03, 0x50
        /*006a*/ 	.short	0x0000


	//----- nvinfo : EIATTR_MAXREG_COUNT
	.align		4
        /*006c*/ 	.byte	0x03, 0x1b
        /*006e*/ 	.short	0x00ff


	//----- nvinfo : EIATTR_NUM_BARRIERS
	.align		4
        /*0070*/ 	.byte	0x02, 0x4c
        /*0072*/ 	.byte	0x01
	.zero		1


	//----- nvinfo : EIATTR_MERCURY_ISA_VERSION
	.align		4
        /*0074*/ 	.byte	0x03, 0x5f
        /*0076*/ 	.short	0x0101


	//----- nvinfo : EIATTR_VRC_CTA_INIT_COUNT
	.align		4
        /*0078*/ 	.byte	0x02, 0x4a
	.zero		1
	.zero		1


	//----- nvinfo : EIATTR_EXIT_INSTR_OFFSETS
	.align		4
        /*007c*/ 	.byte	0x04, 0x1c
        /*007e*/ 	.short	(.L_51 - .L_50)


	//   ....[0]....
.L_50:
        /*0080*/ 	.word	0x000006e0


	//----- nvinfo : EIATTR_CBANK_PARAM_SIZE
	.align		4
.L_51:
        /*0084*/ 	.byte	0x03, 0x19
        /*0086*/ 	.short	0x0024


	//----- nvinfo : EIATTR_PARAM_CBANK
	.align		4
        /*0088*/ 	.byte	0x04, 0x0a
        /*008a*/ 	.short	(.L_53 - .L_52)
	.align		4
.L_52:
        /*008c*/ 	.word	index@(.nv.constant0._Z15multiply_kernelPiS_S_iii)
        /*0090*/ 	.short	0x0380
        /*0092*/ 	.short	0x0024


	//----- nvinfo : EIATTR_SW_WAR
	.align		4
.L_53:
        /*0094*/ 	.byte	0x04, 0x36
        /*0096*/ 	.short	(.L_55 - .L_54)
.L_54:
        /*0098*/ 	.word	0x00000008
.L_55:


//--------------------- .nv.info._Z16transpose_kernelPiS_ii --------------------------
	.section	.nv.info._Z16transpose_kernelPiS_ii,"",@"SHT_CUDA_INFO"
	.sectionflags	@""
	.align	4


	//----- nvinfo : EIATTR_CUDA_API_VERSION
	.align		4
        /*0000*/ 	.byte	0x04, 0x37
        /*0002*/ 	.short	(.L_57 - .L_56)
.L_56:
        /*0004*/ 	.word	0x00000082


	//----- nvinfo : EIATTR_KPARAM_INFO
	.align		4
.L_57:
        /*0008*/ 	.byte	0x04, 0x17
        /*000a*/ 	.short	(.L_59 - .L_58)
.L_58:
        /*000c*/ 	.word	0x00000000
        /*0010*/ 	.short	0x0003
        /*0012*/ 	.short	0x0014
        /*0014*/ 	.byte	0x00, 0xf0, 0x11, 0x00


	//----- nvinfo : EIATTR_KPARAM_INFO
	.align		4
.L_59:
        /*0018*/ 	.byte	0x04, 0x17
        /*001a*/ 	.short	(.L_61 - .L_60)
.L_60:
        /*001c*/ 	.word	0x00000000
        /*0020*/ 	.short	0x0002
        /*0022*/ 	.short	0x0010
        /*0024*/ 	.byte	0x00, 0xf0, 0x11, 0x00


	//----- nvinfo : EIATTR_KPARAM_INFO
	.align		4
.L_61:
        /*0028*/ 	.byte	0x04, 0x17
        /*002a*/ 	.short	(.L_63 - .L_62)
.L_62:
        /*002c*/ 	.word	0x00000000
        /*0030*/ 	.short	0x0001
        /*0032*/ 	.short	0x0008
        /*0034*/ 	.byte	0x00, 0xf5, 0x21, 0x00


	//----- nvinfo : EIATTR_KPARAM_INFO
	.align		4
.L_63:
        /*0038*/ 	.byte	0x04, 0x17
        /*003a*/ 	.short	(.L_65 - .L_64)
.L_64:
        /*003c*/ 	.word	0x00000000
        /*0040*/ 	.short	0x0000
        /*0042*/ 	.short	0x0000
        /*0044*/ 	.byte	0x00, 0xf5, 0x21, 0x00


	//----- nvinfo : EIATTR_SPARSE_MMA_MASK
	.align		4
.L_65:
        /*0048*/ 	.byte	0x03, 0x50
        /*004a*/ 	.short	0x0000


	//----- nvinfo : EIATTR_MAXREG_COUNT
	.align		4
        /*004c*/ 	.byte	0x03, 0x1b
        /*004e*/ 	.short	0x00ff


	//----- nvinfo : EIATTR_MERCURY_ISA_VERSION
	.align		4
        /*0050*/ 	.byte	0x03, 0x5f
        /*0052*/ 	.short	0x0101


	//----- nvinfo : EIATTR_VRC_CTA_INIT_COUNT
	.align		4
        /*0054*/ 	.byte	0x02, 0x4a
	.zero		1
	.zero		1


	//----- nvinfo : EIATTR_EXIT_INSTR_OFFSETS
	.align		4
        /*0058*/ 	.byte	0x04, 0x1c
        /*005a*/ 	.short	(.L_67 - .L_66)


	//   ....[0]....
.L_66:
        /*005c*/ 	.word	0x000000d0


	//----- nvinfo : EIATTR_CBANK_PARAM_SIZE
	.align		4
.L_67:
        /*0060*/ 	.byte	0x03, 0x19
        /*0062*/ 	.short	0x0018


	//----- nvinfo : EIATTR_PARAM_CBANK
	.align		4
        /*0064*/ 	.byte	0x04, 0x0a
        /*0066*/ 	.short	(.L_69 - .L_68)
	.align		4
.L_68:
        /*0068*/ 	.word	index@(.nv.constant0._Z16transpose_kernelPiS_ii)
        /*006c*/ 	.short	0x0380
        /*006e*/ 	.short	0x0018


	//----- nvinfo : EIATTR_SW_WAR
	.align		4
.L_69:
        /*0070*/ 	.byte	0x04, 0x36
        /*0072*/ 	.short	(.L_71 - .L_70)
.L_70:
        /*0074*/ 	.word	0x00000008
.L_71:


//--------------------- .nv.callgraph             --------------------------
	.section	.nv.callgraph,"",@"SHT_CUDA_CALLGRAPH"
	.align	4
	.sectionentsize	8
	.align		4
        /*0000*/ 	.word	0x00000000
	.align		4
        /*0004*/ 	.word	0xffffffff
	.align		4
        /*0008*/ 	.word	0x00000000
	.align		4
        /*000c*/ 	.word	0xfffffffe
	.align		4
        /*0010*/ 	.word	0x00000000
	.align		4
        /*0014*/ 	.word	0xfffffffd
	.align		4
        /*0018*/ 	.word	0x00000000
	.align		4
        /*001c*/ 	.word	0xfffffffc


//--------------------- .text._Z15addition_kernelPiS_S_ii --------------------------
	.section	.text._Z15addition_kernelPiS_S_ii,"ax",@progbits
	.align	128
        .global         _Z15addition_kernelPiS_S_ii
        .type           _Z15addition_kernelPiS_S_ii,@function
        .size           _Z15addition_kernelPiS_S_ii,(.L_x_9 - _Z15addition_kernelPiS_S_ii)
        .other          _Z15addition_kernelPiS_S_ii,@"STO_CUDA_ENTRY STV_DEFAULT"
_Z15addition_kernelPiS_S_ii:
.text._Z15addition_kernelPiS_S_ii:
[----:B------:R-:W-:Y:S01]  /*0000*/  LDC R1, c[0x0][0x37c] ;  /* 0x0000df00ff017b82 */ /* 0x000fe20000000800 */
[----:B------:R-:W0:Y:S07]  /*0010*/  S2R R9, SR_CTAID.Y ;  /* 0x0000000000097919 */ /* 0x000e2e0000002600 */
[----:B------:R-:W0:Y:S01]  /*0020*/  S2UR UR4, SR_CTAID.X ;  /* 0x00000000000479c3 */ /* 0x000e220000002500 */
[----:B------:R-:W1:Y:S07]  /*0030*/  LDCU.64 UR6, c[0x0][0x358] ;  /* 0x00006b00ff0677ac */ /* 0x000e6e0008000a00 */
[----:B------:R-:W0:Y:S08]  /*0040*/  LDC R0, c[0x0][0x39c] ;  /* 0x0000e700ff007b82 */ /* 0x000e300000000800 */
[----:B------:R-:W2:Y:S08]  /*0050*/  LDC.64 R2, c[0x0][0x380] ;  /* 0x0000e000ff027b82 */ /* 0x000eb00000000a00 */
[----:B------:R-:W3:Y:S08]  /*0060*/  LDC.64 R4, c[0x0][0x388] ;  /* 0x0000e200ff047b82 */ /* 0x000ef00000000a00 */
[----:B------:R-:W4:Y:S01]  /*0070*/  LDC.64 R6, c[0x0][0x390] ;  /* 0x0000e400ff067b82 */ /* 0x000f220000000a00 */
[----:B0-----:R-:W-:-:S04]  /*0080*/  IMAD R9, R0, UR4, R9 ;  /* 0x0000000400097c24 */ /* 0x001fc8000f8e0209 */
[----:B--2---:R-:W-:-:S05]  /*0090*/  IMAD.WIDE R2, R9, 0x4, R2 ;  /* 0x0000000409027825 */ /* 0x004fca00078e0202 */
[----:B-1----:R-:W-:Y:S01]  /*00a0*/  STG.E desc[UR6][R2.64], RZ ;  /* 0x000000ff02007986 */ /* 0x002fe2000c101906 */
[----:B---3--:R-:W-:-:S06]  /*00b0*/  IMAD.WIDE R4, R9, 0x4, R4 ;  /* 0x0000000409047825 */ /* 0x008fcc00078e0204 */
[----:B------:R-:W2:Y:S01]  /*00c0*/  LDG.E R4, desc[UR6][R4.64] ;  /* 0x0000000604047981 */ /* 0x000ea2000c1e1900 */
[----:B----4-:R-:W-:-:S06]  /*00d0*/  IMAD.WIDE R6, R9, 0x4, R6 ;  /* 0x0000000409067825 */ /* 0x010fcc00078e0206 */
[----:B------:R-:W3:Y:S01]  /*00e0*/  LDG.E R6, desc[UR6][R6.64] ;  /* 0x0000000606067981 */ /* 0x000ee2000c1e1900 */
[----:B------:R-:W0:Y:S01]  /*00f0*/  S2UR UR5, SR_CgaCtaId ;  /* 0x00000000000579c3 */ /* 0x000e220000008800 */
[----:B------:R-:W1:Y:S01]  /*0100*/  S2R R9, SR_TID.X ;  /* 0x0000000000097919 */ /* 0x000e620000002100 */
[----:B------:R-:W-:Y:S02]  /*0110*/  UMOV UR4, 0x400 ;  /* 0x0000040000047882 */ /* 0x000fe40000000000 */
[----:B0-----:R-:W-:-:S06]  /*0120*/  ULEA UR4, UR5, UR4, 0x18 ;  /* 0x0000000405047291 */ /* 0x001fcc000f8ec0ff */
[----:B-1----:R-:W-:-:S04]  /*0130*/  LEA R9, R9, UR4, 0x2 ;  /* 0x0000000409097c11 */ /* 0x002fc8000f8e10ff */
[----:B------:R-:W-:Y:S01]  /*0140*/  LEA R11, R0, R9, 0x2 ;  /* 0x00000009000b7211 */ /* 0x000fe200078e10ff */
[----:B--2---:R-:W-:Y:S04]  /*0150*/  STS [R9], R4 ;  /* 0x0000000409007388 */ /* 0x004fe80000000800 */
[----:B---3--:R-:W-:Y:S01]  /*0160*/  STS [R11], R6 ;  /* 0x000000060b007388 */ /* 0x008fe20000000800 */
[----:B------:R-:W-:Y:S06]  /*0170*/  BAR.SYNC.DEFER_BLOCKING 0x0 ;  /* 0x0000000000007b1d */ /* 0x000fec0000010000 */
[----:B------:R-:W-:Y:S04]  /*0180*/  LDS R0, [R9] ;  /* 0x0000000009007984 */ /* 0x000fe80000000800 */
[----:B------:R-:W0:Y:S02]  /*0190*/  LDS R5, [R11] ;  /* 0x000000000b057984 */ /* 0x000e240000000800 */
[----:B0-----:R-:W-:-:S05]  /*01a0*/  IADD3 R5, PT, PT, R0, R5, RZ ;  /* 0x0000000500057210 */ /* 0x001fca0007ffe0ff */
[----:B------:R-:W-:Y:S01]  /*01b0*/  STG.E desc[UR6][R2.64], R5 ;  /* 0x0000000502007986 */ /* 0x000fe2000c101906 */
[----:B------:R-:W-:Y:S05]  /*01c0*/  EXIT ;  /* 0x000000000000794d */ /* 0x000fea0003800000 */
.L_x_0:
[----:B------:R-:W-:-:S00]  /*01d0*/  BRA `(.L_x_0) ;  /* 0xfffffffc00fc7947 */ /* 0x000fc0000383ffff */
[----:B------:R-:W-:-:S00]  /*01e0*/  NOP ;  /* 0x0000000000007918 */ /* 0x000fc00000000000 */
        /* <DEDUP_REMOVED lines=9> */
.L_x_9:


//--------------------- .text._Z15multiply_kernelPiS_S_iii --------------------------
	.section	.text._Z15multiply_kernelPiS_S_iii,"ax",@progbits
	.align	128
        .global         _Z15multiply_kernelPiS_S_iii
        .type           _Z15multiply_kernelPiS_S_iii,@function
        .size           _Z15multiply_kernelPiS_S_iii,(.L_x_10 - _Z15multiply_kernelPiS_S_iii)
        .other          _Z15multiply_kernelPiS_S_iii,@"STO_CUDA_ENTRY STV_DEFAULT"
_Z15multiply_kernelPiS_S_iii:
.text._Z15multiply_kernelPiS_S_iii:
[----:B------:R-:W-:Y:S01]  /*0000*/  LDC R1, c[0x0][0x37c] ;  /* 0x0000df00ff017b82 */ /* 0x000fe20000000800 */
[----:B------:R-:W0:Y:S07]  /*0010*/  S2R R11, SR_CTAID.X ;  /* 0x00000000000b7919 */ /* 0x000e2e0000002500 */
[----:B------:R-:W1:Y:S01]  /*0020*/  LDC.64 R2, c[0x0][0x380] ;  /* 0x0000e000ff027b82 */ /* 0x000e620000000a00 */
[----:B------:R-:W0:Y:S01]  /*0030*/  LDCU UR4, c[0x0][0x3a0] ;  /* 0x00007400ff0477ac */ /* 0x000e220008000800 */
[----:B------:R-:W0:Y:S01]  /*0040*/  S2R R0, SR_CTAID.Y ;  /* 0x0000000000007919 */ /* 0x000e220000002600 */
[----:B------:R-:W2:Y:S01]  /*0050*/  LDCU UR8, c[0x0][0x39c] ;  /* 0x00007380ff0877ac */ /* 0x000ea20008000800 */
[----:B------:R-:W2:Y:S04]  /*0060*/  S2R R8, SR_TID.X ;  /* 0x0000000000087919 */ /* 0x000ea80000002100 */
[----:B------:R-:W3:Y:S01]  /*0070*/  LDC.64 R4, c[0x0][0x388] ;  /* 0x0000e200ff047b82 */ /* 0x000ee20000000a00 */
[----:B------:R-:W4:Y:S07]  /*0080*/  LDCU.64 UR12, c[0x0][0x358] ;  /* 0x00006b00ff0c77ac */ /* 0x000f2e0008000a00 */
[----:B------:R-:W5:Y:S01]  /*0090*/  LDC.64 R6, c[0x0][0x390] ;  /* 0x0000e400ff067b82 */ /* 0x000f620000000a00 */
[----:B0-----:R-:W-:-:S02]  /*00a0*/  IMAD R9, R11, UR4, R0 ;  /* 0x000000040b097c24 */ /* 0x001fc4000f8e0200 */
[--C-:B--2---:R-:W-:Y:S02]  /*00b0*/  IMAD R11, R11, UR8, R8.reuse ;  /* 0x000000080b0b7c24 */ /* 0x104fe4000f8e0208 */
[----:B------:R-:W-:Y:S02]  /*00c0*/  IMAD R13, R0, UR8, R8 ;  /* 0x00000008000d7c24 */ /* 0x000fe4000f8e0208 */
[----:B-1----:R-:W-:-:S04]  /*00d0*/  IMAD.WIDE R2, R9, 0x4, R2 ;  /* 0x0000000409027825 */ /* 0x002fc800078e0202 */
[----:B---3--:R-:W-:Y:S01]  /*00e0*/  IMAD.WIDE R4, R11, 0x4, R4 ;  /* 0x000000040b047825 */ /* 0x008fe200078e0204 */
[----:B----4-:R-:W-:Y:S03]  /*00f0*/  STG.E desc[UR12][R2.64], RZ ;  /* 0x000000ff02007986 */ /* 0x010fe6000c10190c */
[----:B-----5:R-:W-:Y:S02]  /*0100*/  IMAD.WIDE R6, R13, 0x4, R6 ;  /* 0x000000040d067825 */ /* 0x020fe400078e0206 */
[----:B------:R0:W2:Y:S04]  /*0110*/  LDG.E R4, desc[UR12][R4.64] ;  /* 0x0000000c04047981 */ /* 0x0000a8000c1e1900 */
[----:B------:R-:W3:Y:S01]  /*0120*/  LDG.E R6, desc[UR12][R6.64] ;  /* 0x0000000c06067981 */ /* 0x000ee2000c1e1900 */
[----:B------:R-:W1:Y:S01]  /*0130*/  S2UR UR5, SR_CgaCtaId ;  /* 0x00000000000579c3 */ /* 0x000e620000008800 */
[----:B------:R-:W-:Y:S01]  /*0140*/  UMOV UR4, 0x400 ;  /* 0x0000040000047882 */ /* 0x000fe20000000000 */
[----:B------:R-:W-:-:S02]  /*0150*/  UISETP.GE.AND UP0, UPT, UR8, 0x1, UPT ;  /* 0x000000010800788c */ /* 0x000fc4000bf06270 */
[----:B-1----:R-:W-:-:S04]  /*0160*/  ULEA UR5, UR5, UR4, 0x18 ;  /* 0x0000000405057291 */ /* 0x002fc8000f8ec0ff */
[----:B------:R-:W-:Y:S02]  /*0170*/  ULEA UR4, UR8, UR5, 0x2 ;  /* 0x0000000508047291 */ /* 0x000fe4000f8e10ff */
[C---:B------:R-:W-:Y:S02]  /*0180*/  LEA R9, R8.reuse, UR5, 0x2 ;  /* 0x0000000508097c11 */ /* 0x040fe4000f8e10ff */
[----:B------:R-:W-:Y:S02]  /*0190*/  ULEA UR6, UR8, UR4, 0x2 ;  /* 0x0000000408067291 */ /* 0x000fe4000f8e10ff */
[----:B------:R-:W-:-:S04]  /*01a0*/  LEA R13, R8, UR4, 0x2 ;  /* 0x00000004080d7c11 */ /* 0x000fc8000f8e10ff */
[----:B0-----:R-:W-:Y:S01]  /*01b0*/  LEA R5, R8, UR6, 0x2 ;  /* 0x0000000608057c11 */ /* 0x001fe2000f8e10ff */
[----:B--2---:R-:W-:Y:S04]  /*01c0*/  STS [R9], R4 ;  /* 0x0000000409007388 */ /* 0x004fe80000000800 */
[----:B---3--:R-:W-:Y:S04]  /*01d0*/  STS [R13], R6 ;  /* 0x000000060d007388 */ /* 0x008fe80000000800 */
[----:B------:R-:W0:Y:S02]  /*01e0*/  LDS R11, [R9] ;  /* 0x00000000090b7984 */ /* 0x000e240000000800 */
[----:B0-----:R-:W-:-:S02]  /*01f0*/  IMAD R0, R6, R11, RZ ;  /* 0x0000000b06007224 */ /* 0x001fc400078e02ff */
[----:B------:R-:W-:-:S03]  /*0200*/  IMAD.MOV.U32 R11, RZ, RZ, RZ ;  /* 0x000000ffff0b7224 */ /* 0x000fc600078e00ff */
[----:B------:R0:W-:Y:S01]  /*0210*/  STS [R5], R0 ;  /* 0x0000000005007388 */ /* 0x0001e20000000800 */
[----:B------:R-:W-:Y:S06]  /*0220*/  BAR.SYNC.DEFER_BLOCKING 0x0 ;  /* 0x0000000000007b1d */ /* 0x000fec0000010000 */
[----:B------:R-:W-:Y:S05]  /*0230*/  BRA.U !UP0, `(.L_x_1) ;  /* 0x0000000508247547 */ /* 0x000fea000b800000 */
[----:B------:R-:W-:Y:S01]  /*0240*/  UISETP.GE.U32.AND UP1, UPT, UR8, 0x10, UPT ;  /* 0x000000100800788c */ /* 0x000fe2000bf26070 */
[----:B------:R-:W-:Y:S01]  /*0250*/  IMAD.MOV.U32 R11, RZ, RZ, RZ ;  /* 0x000000ffff0b7224 */ /* 0x000fe200078e00ff */
[----:B------:R-:W-:Y:S01]  /*0260*/  ULOP3.LUT UR9, UR8, 0xf, URZ, 0xc0, !UPT ;  /* 0x0000000f08097892 */ /* 0x000fe2000f8ec0ff */
[----:B------:R-:W-:-:S03]  /*0270*/  UMOV UR4, URZ ;  /* 0x000000ff00047c82 */ /* 0x000fc60008000000 */
[----:B------:R-:W-:-:S03]  /*0280*/  UISETP.NE.AND UP0, UPT, UR9, URZ, UPT ;  /* 0x000000ff0900728c */ /* 0x000fc6000bf05270 */
[----:B------:R-:W-:Y:S08]  /*0290*/  BRA.U !UP1, `(.L_x_2) ;  /* 0x0000000109647547 */ /* 0x000ff0000b800000 */
[----:B------:R-:W-:Y:S01]  /*02a0*/  ULEA UR7, UR8, UR5, 0x3 ;  /* 0x0000000508077291 */ /* 0x000fe2000f8e18ff */
[----:B------:R-:W-:Y:S01]  /*02b0*/  IMAD.MOV.U32 R11, RZ, RZ, RZ ;  /* 0x000000ffff0b7224 */ /* 0x000fe200078e00ff */
[----:B------:R-:W-:Y:S02]  /*02c0*/  ULOP3.LUT UR4, UR8, 0x7ffffff0, URZ, 0xc0, !UPT ;  /* 0x7ffffff008047892 */ /* 0x000fe4000f8ec0ff */
[----:B------:R-:W-:Y:S02]  /*02d0*/  UIADD3 UR7, UPT, UPT, UR7, 0x20, URZ ;  /* 0x0000002007077890 */ /* 0x000fe4000fffe0ff */
[----:B------:R-:W-:-:S12]  /*02e0*/  UIADD3 UR10, UPT, UPT, -UR4, URZ, URZ ;  /* 0x000000ff040a7290 */ /* 0x000fd8000fffe1ff */
.L_x_3:
[----:B------:R-:W1:Y:S01]  /*02f0*/  LDS.64 R12, [UR7+-0x20] ;  /* 0xffffe007ff0c7984 */ /* 0x000e620008000a00 */
[----:B------:R-:W-:-:S03]  /*0300*/  UIADD3 UR10, UPT, UPT, UR10, 0x10, URZ ;  /* 0x000000100a0a7890 */ /* 0x000fc6000fffe0ff */
[----:B------:R-:W2:Y:S01]  /*0310*/  LDS.64 R14, [UR7+-0x18] ;  /* 0xffffe807ff0e7984 */ /* 0x000ea20008000a00 */
[----:B------:R-:W-:-:S03]  /*0320*/  UISETP.NE.AND UP1, UPT, UR10, URZ, UPT ;  /* 0x000000ff0a00728c */ /* 0x000fc6000bf25270 */
[----:B------:R-:W3:Y:S04]  /*0330*/  LDS.64 R16, [UR7+-0x10] ;  /* 0xfffff007ff107984 */ /* 0x000ee80008000a00 */
[----:B------:R-:W4:Y:S04]  /*0340*/  LDS.64 R18, [UR7+-0x8] ;  /* 0xfffff807ff127984 */ /* 0x000f280008000a00 */
[----:B------:R-:W5:Y:S04]  /*0350*/  LDS.64 R20, [UR7] ;  /* 0x00000007ff147984 */ /* 0x000f680008000a00 */
[----:B------:R-:W5:Y:S04]  /*0360*/  LDS.64 R8, [UR7+0x8] ;  /* 0x00000807ff087984 */ /* 0x000f680008000a00 */
[----:B------:R-:W5:Y:S04]  /*0370*/  LDS.64 R6, [UR7+0x10] ;  /* 0x00001007ff067984 */ /* 0x000f680008000a00 */
[----:B0-----:R-:W0:Y:S01]  /*0380*/  LDS.64 R4, [UR7+0x18] ;  /* 0x00001807ff047984 */ /* 0x001e220008000a00 */
[----:B------:R-:W-:Y:S01]  /*0390*/  UIADD3 UR7, UPT, UPT, UR7, 0x40, URZ ;  /* 0x0000004007077890 */ /* 0x000fe2000fffe0ff */
[----:B-1----:R-:W-:-:S04]  /*03a0*/  IADD3 R12, PT, PT, R13, R12, R11 ;  /* 0x0000000c0d0c7210 */ /* 0x002fc80007ffe00b */
[----:B--2---:R-:W-:-:S04]  /*03b0*/  IADD3 R12, PT, PT, R15, R14, R12 ;  /* 0x0000000e0f0c7210 */ /* 0x004fc80007ffe00c */
[----:B---3--:R-:W-:-:S04]  /*03c0*/  IADD3 R12, PT, PT, R17, R16, R12 ;  /* 0x00000010110c7210 */ /* 0x008fc80007ffe00c */
[----:B----4-:R-:W-:-:S04]  /*03d0*/  IADD3 R12, PT, PT, R19, R18, R12 ;  /* 0x00000012130c7210 */ /* 0x010fc80007ffe00c */
[----:B-----5:R-:W-:-:S04]  /*03e0*/  IADD3 R12, PT, PT, R21, R20, R12 ;  /* 0x00000014150c7210 */ /* 0x020fc80007ffe00c */
[----:B------:R-:W-:-:S04]  /*03f0*/  IADD3 R8, PT, PT, R9, R8, R12 ;  /* 0x0000000809087210 */ /* 0x000fc80007ffe00c */
[----:B------:R-:W-:-:S04]  /*0400*/  IADD3 R6, PT, PT, R7, R6, R8 ;  /* 0x0000000607067210 */ /* 0x000fc80007ffe008 */
[----:B0-----:R-:W-:Y:S01]  /*0410*/  IADD3 R11, PT, PT, R5, R4, R6 ;  /* 0x00000004050b7210 */ /* 0x001fe20007ffe006 */
[----:B------:R-:W-:Y:S06]  /*0420*/  BRA.U UP1, `(.L_x_3) ;  /* 0xfffffffd01b07547 */ /* 0x000fec000b83ffff */
.L_x_2:
[----:B------:R-:W-:Y:S05]  /*0430*/  BRA.U !UP0, `(.L_x_1) ;  /* 0x0000000108a47547 */ /* 0x000fea000b800000 */
[----:B------:R-:W-:Y:S02]  /*0440*/  UISETP.GE.U32.AND UP0, UPT, UR9, 0x8, UPT ;  /* 0x000000080900788c */ /* 0x000fe4000bf06070 */
[----:B------:R-:W-:-:S04]  /*0450*/  ULOP3.LUT UR10, UR8, 0x7, URZ, 0xc0, !UPT ;  /* 0x00000007080a7892 */ /* 0x000fc8000f8ec0ff */
[----:B------:R-:W-:-:S03]  /*0460*/  UISETP.NE.AND UP1, UPT, UR10, URZ, UPT ;  /* 0x000000ff0a00728c */ /* 0x000fc6000bf25270 */
[----:B------:R-:W-:Y:S08]  /*0470*/  BRA.U !UP0, `(.L_x_4) ;  /* 0x0000000108387547 */ /* 0x000ff0000b800000 */
[----:B------:R-:W-:Y:S02]  /*0480*/  ULEA UR7, UR4, UR6, 0x2 ;  /* 0x0000000604077291 */ /* 0x000fe4000f8e10ff */
[----:B------:R-:W-:-:S07]  /*0490*/  UIADD3 UR4, UPT, UPT, UR4, 0x8, URZ ;  /* 0x0000000804047890 */ /* 0x000fce000fffe0ff */
[----:B0-----:R-:W-:Y:S04]  /*04a0*/  LDS R0, [UR7] ;  /* 0x00000007ff007984 */ /* 0x001fe80008000800 */
[----:B------:R-:W0:Y:S04]  /*04b0*/  LDS R4, [UR7+0x4] ;  /* 0x00000407ff047984 */ /* 0x000e280008000800 */
[----:B------:R-:W-:Y:S04]  /*04c0*/  LDS R5, [UR7+0x8] ;  /* 0x00000807ff057984 */ /* 0x000fe80008000800 */
[----:B------:R-:W1:Y:S04]  /*04d0*/  LDS R6, [UR7+0xc] ;  /* 0x00000c07ff067984 */ /* 0x000e680008000800 */
[----:B------:R-:W-:Y:S04]  /*04e0*/  LDS R7, [UR7+0x10] ;  /* 0x00001007ff077984 */ /* 0x000fe80008000800 */
[----:B------:R-:W2:Y:S04]  /*04f0*/  LDS R8, [UR7+0x14] ;  /* 0x00001407ff087984 */ /* 0x000ea80008000800 */
[----:B------:R-:W-:Y:S04]  /*0500*/  LDS R9, [UR7+0x18] ;  /* 0x00001807ff097984 */ /* 0x000fe80008000800 */
[----:B------:R-:W3:Y:S01]  /*0510*/  LDS R10, [UR7+0x1c] ;  /* 0x00001c07ff0a7984 */ /* 0x000ee20008000800 */
[----:B0-----:R-:W-:-:S04]  /*0520*/  IADD3 R0, PT, PT, R4, R0, R11 ;  /* 0x0000000004007210 */ /* 0x001fc80007ffe00b */
[----:B-1----:R-:W-:-:S04]  /*0530*/  IADD3 R0, PT, PT, R6, R5, R0 ;  /* 0x0000000506007210 */ /* 0x002fc80007ffe000 */
[----:B--2---:R-:W-:-:S04]  /*0540*/  IADD3 R0, PT, PT, R8, R7, R0 ;  /* 0x0000000708007210 */ /* 0x004fc80007ffe000 */
[----:B---3--:R-:W-:-:S07]  /*0550*/  IADD3 R11, PT, PT, R10, R9, R0 ;  /* 0x000000090a0b7210 */ /* 0x008fce0007ffe000 */
.L_x_4:
        /* <DEDUP_REMOVED lines=10> */
[----:B------:R-:W1:Y:S01]  /*0600*/  LDS R6, [UR6+0xc] ;  /* 0x00000c06ff067984 */ /* 0x000e620008000800 */
[----:B0-----:R-:W-:-:S04]  /*0610*/  IADD3 R0, PT, PT, R4, R0, R11 ;  /* 0x0000000004007210 */ /* 0x001fc80007ffe00b */
[----:B-1----:R-:W-:-:S07]  /*0620*/  IADD3 R11, PT, PT, R6, R5, R0 ;  /* 0x00000005060b7210 */ /* 0x002fce0007ffe000 */
.L_x_5:
[----:B------:R-:W-:Y:S05]  /*0630*/  BRA.U !UP1, `(.L_x_1) ;  /* 0x0000000109247547 */ /* 0x000fea000b800000 */
[----:B------:R-:W-:Y:S02]  /*0640*/  ULEA UR4, UR8, UR4, 0x1 ;  /* 0x0000000408047291 */ /* 0x000fe4000f8e08ff */
[----:B------:R-:W-:Y:S02]  /*0650*/  UIADD3 UR7, UPT, UPT, -UR7, URZ, URZ ;  /* 0x000000ff07077290 */ /* 0x000fe4000fffe1ff */
[----:B------:R-:W-:-:S12]  /*0660*/  ULEA UR5, UR4, UR5, 0x2 ;  /* 0x0000000504057291 */ /* 0x000fd8000f8e10ff */
.L_x_6:
[----:B0-----:R-:W0:Y:S01]  /*0670*/  LDS R0, [UR5] ;  /* 0x00000005ff007984 */ /* 0x001e220008000800 */
[----:B------:R-:W-:Y:S02]  /*0680*/  UIADD3 UR7, UPT, UPT, UR7, 0x1, URZ ;  /* 0x0000000107077890 */ /* 0x000fe4000fffe0ff */
[----:B------:R-:W-:Y:S02]  /*0690*/  UIADD3 UR5, UPT, UPT, UR5, 0x4, URZ ;  /* 0x0000000405057890 */ /* 0x000fe4000fffe0ff */
[----:B------:R-:W-:Y:S01]  /*06a0*/  UISETP.NE.AND UP0, UPT, UR7, URZ, UPT ;  /* 0x000000ff0700728c */ /* 0x000fe2000bf05270 */
[----:B0-----:R-:W-:-:S08]  /*06b0*/  IMAD.IADD R11, R0, 0x1, R11 ;  /* 0x00000001000b7824 */ /* 0x001fd000078e020b */
[----:B------:R-:W-:Y:S05]  /*06c0*/  BRA.U UP0, `(.L_x_6) ;  /* 0xfffffffd00e87547 */ /* 0x000fea000b83ffff */
.L_x_1:
[----:B------:R-:W-:Y:S01]  /*06d0*/  STG.E desc[UR12][R2.64], R11 ;  /* 0x0000000b02007986 */ /* 0x000fe2000c10190c */
[----:B------:R-:W-:Y:S05]  /*06e0*/  EXIT ;  /* 0x000000000000794d */ /* 0x000fea0003800000 */
.L_x_7:
        /* <DEDUP_REMOVED lines=9> */
.L_x_10:


//--------------------- .text._Z16transpose_kernelPiS_ii --------------------------
	.section	.text._Z16transpose_kernelPiS_ii,"ax",@progbits
	.align	128
        .global         _Z16transpose_kernelPiS_ii
        .type           _Z16transpose_kernelPiS_ii,@function
        .size           _Z16transpose_kernelPiS_ii,(.L_x_11 - _Z16transpose_kernelPiS_ii)
        .other          _Z16transpose_kernelPiS_ii,@"STO_CUDA_ENTRY STV_DEFAULT"
_Z16transpose_kernelPiS_ii:
.text._Z16transpose_kernelPiS_ii:
[----:B------:R-:W-:Y:S01]  /*0000*/  LDC R1, c[0x0][0x37c] ;  /* 0x0000df00ff017b82 */ /* 0x000fe20000000800 */
[----:B------:R-:W0:Y:S07]  /*0010*/  S2R R7, SR_TID.X ;  /* 0x0000000000077919 */ /* 0x000e2e0000002100 */
[----:B------:R-:W0:Y:S01]  /*0020*/  S2UR UR6, SR_CTAID.X ;  /* 0x00000000000679c3 */ /* 0x000e220000002500 */
[----:B------:R-:W1:Y:S07]  /*0030*/  LDCU.64 UR4, c[0x0][0x358] ;  /* 0x00006b00ff0477ac */ /* 0x000e6e0008000a00 */
[----:B------:R-:W0:Y:S08]  /*0040*/  LDC.64 R8, c[0x0][0x390] ;  /* 0x0000e400ff087b82 */ /* 0x000e300000000a00 */
[----:B------:R-:W2:Y:S01]  /*0050*/  LDC.64 R2, c[0x0][0x380] ;  /* 0x0000e000ff027b82 */ /* 0x000ea20000000a00 */
[----:B0-----:R-:W-:-:S04]  /*0060*/  IMAD R5, R9, UR6, R7 ;  /* 0x0000000609057c24 */ /* 0x001fc8000f8e0207 */
[----:B--2---:R-:W-:-:S03]  /*0070*/  IMAD.WIDE R2, R5, 0x4, R2 ;  /* 0x0000000405027825 */ /* 0x004fc600078e0202 */
[----:B------:R-:W0:Y:S03]  /*0080*/  LDC.64 R4, c[0x0][0x388] ;  /* 0x0000e200ff047b82 */ /* 0x000e260000000a00 */
[----:B-1----:R-:W2:Y:S01]  /*0090*/  LDG.E R3, desc[UR4][R2.64] ;  /* 0x0000000402037981 */ /* 0x002ea2000c1e1900 */
[----:B------:R-:W-:-:S04]  /*00a0*/  IMAD R7, R7, R8, UR6 ;  /* 0x0000000607077e24 */ /* 0x000fc8000f8e0208 */
[----:B0-----:R-:W-:-:S05]  /*00b0*/  IMAD.WIDE R4, R7, 0x4, R4 ;  /* 0x0000000407047825 */ /* 0x001fca00078e0204 */
[----:B--2---:R-:W-:Y:S01]  /*00c0*/  STG.E desc[UR4][R4.64], R3 ;  /* 0x0000000304007986 */ /* 0x004fe2000c101904 */
[----:B------:R-:W-:Y:S05]  /*00d0*/  EXIT ;  /* 0x000000000000794d */ /* 0x000fea0003800000 */
.L_x_8:
        /* <DEDUP_REMOVED lines=10> */
.L_x_11:


//--------------------- .nv.shared._Z15addition_kernelPiS_S_ii --------------------------
	.section	.nv.shared._Z15addition_kernelPiS_S_ii,"aw",@nobits
	.sectionflags	@""
	.align	16
	.zero		1024


//--------------------- .nv.shared.reserved.0     --------------------------
	.section	.nv.shared.reserved.0,"aw",@nobits
	.weak		__nv_reservedSMEM_offset_0_alias
	.size		__nv_reservedSMEM_offset_0_alias, 0, 64
	.other		__nv_reservedSMEM_offset_0_alias,@"STO_CUDA_RESERVED_SHARED STV_DEFAULT"
__nv_reservedSMEM_offset_0_alias:
	.zero		0
	.zero		64


//--------------------- .nv.shared._Z15multiply_kernelPiS_S_iii --------------------------
	.section	.nv.shared._Z15multiply_kernelPiS_S_iii,"aw",@nobits
	.sectionflags	@""
	.align	16
	.zero		1024


//--------------------- .nv.shared._Z16transpose_kernelPiS_ii --------------------------
	.section	.nv.shared._Z16transpose_kernelPiS_ii,"aw",@nobits
	.sectionflags	@""
	.align	16
	.zero		1024


//--------------------- .nv.constant0._Z15addition_kernelPiS_S_ii --------------------------
	.section	.nv.constant0._Z15addition_kernelPiS_S_ii,"a",@progbits
	.sectionflags	@""
	.align	4
.nv.constant0._Z15addition_kernelPiS_S_ii:
	.zero		928


//--------------------- .nv.constant0._Z15multiply_kernelPiS_S_iii --------------------------
	.section	.nv.constant0._Z15multiply_kernelPiS_S_iii,"a",@progbits
	.sectionflags	@""
	.align	4
.nv.constant0._Z15multiply_kernelPiS_S_iii:
	.zero		932


//--------------------- .nv.constant0._Z16transpose_kernelPiS_ii --------------------------
	.section	.nv.constant0._Z16transpose_kernelPiS_ii,"a",@progbits
	.sectionflags	@""
	.align	4
.nv.constant0._Z16transpose_kernelPiS_ii:
	.zero		920


//--------------------- SYMBOLS --------------------------

	.type		.nv.reservedSmem.offset0,@object
	.size		.nv.reservedSmem.offset0,0x4
	.type		.nv.reservedSmem.cap,@object
	.size		.nv.reservedSmem.cap,0x4
